//
// Generated by NVIDIA NVVM Compiler
//
// Compiler Build ID: CL-36424714
// Cuda compilation tools, release 13.0, V13.0.88
// Based on NVVM 20.0.0
//

.version 9.0
.target sm_100
.address_size 64

	// .globl	_Z25gpu_global_queuing_kernelPjS_S_S_S_S_S_
// _ZZ24gpu_block_queuing_kernelPjS_S_S_S_S_S_E16nextLevelNodes_s has been demoted
// _ZZ24gpu_block_queuing_kernelPjS_S_S_S_S_S_E19numNextLevelNodes_s has been demoted
// _ZZ24gpu_block_queuing_kernelPjS_S_S_S_S_S_E20ourNumNextLevelNodes has been demoted

.visible .entry _Z25gpu_global_queuing_kernelPjS_S_S_S_S_S_(
	.param .u64 .ptr .align 1 _Z25gpu_global_queuing_kernelPjS_S_S_S_S_S__param_0,
	.param .u64 .ptr .align 1 _Z25gpu_global_queuing_kernelPjS_S_S_S_S_S__param_1,
	.param .u64 .ptr .align 1 _Z25gpu_global_queuing_kernelPjS_S_S_S_S_S__param_2,
	.param .u64 .ptr .align 1 _Z25gpu_global_queuing_kernelPjS_S_S_S_S_S__param_3,
	.param .u64 .ptr .align 1 _Z25gpu_global_queuing_kernelPjS_S_S_S_S_S__param_4,
	.param .u64 .ptr .align 1 _Z25gpu_global_queuing_kernelPjS_S_S_S_S_S__param_5,
	.param .u64 .ptr .align 1 _Z25gpu_global_queuing_kernelPjS_S_S_S_S_S__param_6
)
{
	.reg .pred 	%p<6>;
	.reg .b32 	%r<27>;
	.reg .b64 	%rd<27>;

	ld.param.u64 	%rd9, [_Z25gpu_global_queuing_kernelPjS_S_S_S_S_S__param_0];
	ld.param.u64 	%rd10, [_Z25gpu_global_queuing_kernelPjS_S_S_S_S_S__param_1];
	ld.param.u64 	%rd11, [_Z25gpu_global_queuing_kernelPjS_S_S_S_S_S__param_2];
	ld.param.u64 	%rd12, [_Z25gpu_global_queuing_kernelPjS_S_S_S_S_S__param_3];
	ld.param.u64 	%rd13, [_Z25gpu_global_queuing_kernelPjS_S_S_S_S_S__param_4];
	ld.param.u64 	%rd15, [_Z25gpu_global_queuing_kernelPjS_S_S_S_S_S__param_5];
	ld.param.u64 	%rd14, [_Z25gpu_global_queuing_kernelPjS_S_S_S_S_S__param_6];
	cvta.to.global.u64 	%rd1, %rd15;
	mov.u32 	%r14, %ctaid.x;
	mov.u32 	%r1, %ntid.x;
	mov.u32 	%r15, %tid.x;
	mad.lo.s32 	%r24, %r14, %r1, %r15;
	ld.global.u32 	%r26, [%rd1];
	setp.ge.u32 	%p1, %r24, %r26;
	@%p1 bra 	$L__BB0_8;
	cvta.to.global.u64 	%rd2, %rd9;
	mov.u32 	%r16, %nctaid.x;
	mul.lo.s32 	%r4, %r1, %r16;
	cvta.to.global.u64 	%rd3, %rd12;
	cvta.to.global.u64 	%rd4, %rd10;
	cvta.to.global.u64 	%rd5, %rd11;
	cvta.to.global.u64 	%rd6, %rd14;
	cvta.to.global.u64 	%rd7, %rd13;
$L__BB0_2:
	mul.wide.u32 	%rd16, %r24, 4;
	add.s64 	%rd17, %rd3, %rd16;
	ld.global.u32 	%r17, [%rd17];
	mul.wide.u32 	%rd18, %r17, 4;
	add.s64 	%rd19, %rd2, %rd18;
	ld.global.u32 	%r25, [%rd19];
	add.s32 	%r18, %r17, 1;
	mul.wide.u32 	%rd20, %r18, 4;
	add.s64 	%rd8, %rd2, %rd20;
	ld.global.u32 	%r19, [%rd8];
	setp.ge.u32 	%p2, %r25, %r19;
	@%p2 bra 	$L__BB0_7;
$L__BB0_3:
	mul.wide.u32 	%rd21, %r25, 4;
	add.s64 	%rd22, %rd4, %rd21;
	ld.global.u32 	%r9, [%rd22];
	mul.wide.u32 	%rd23, %r9, 4;
	add.s64 	%rd24, %rd5, %rd23;
	atom.global.exch.b32 	%r20, [%rd24], 1;
	setp.ne.s32 	%p3, %r20, 0;
	@%p3 bra 	$L__BB0_5;
	atom.global.add.u32 	%r21, [%rd6], 1;
	mul.wide.u32 	%rd25, %r21, 4;
	add.s64 	%rd26, %rd7, %rd25;
	st.global.u32 	[%rd26], %r9;
$L__BB0_5:
	add.s32 	%r25, %r25, 1;
	ld.global.u32 	%r22, [%rd8];
	setp.lt.u32 	%p4, %r25, %r22;
	@%p4 bra 	$L__BB0_3;
	ld.global.u32 	%r26, [%rd1];
$L__BB0_7:
	add.s32 	%r24, %r24, %r4;
	setp.lt.u32 	%p5, %r24, %r26;
	@%p5 bra 	$L__BB0_2;
$L__BB0_8:
	ret;

}
	// .globl	_Z24gpu_block_queuing_kernelPjS_S_S_S_S_S_
.visible .entry _Z24gpu_block_queuing_kernelPjS_S_S_S_S_S_(
	.param .u64 .ptr .align 1 _Z24gpu_block_queuing_kernelPjS_S_S_S_S_S__param_0,
	.param .u64 .ptr .align 1 _Z24gpu_block_queuing_kernelPjS_S_S_S_S_S__param_1,
	.param .u64 .ptr .align 1 _Z24gpu_block_queuing_kernelPjS_S_S_S_S_S__param_2,
	.param .u64 .ptr .align 1 _Z24gpu_block_queuing_kernelPjS_S_S_S_S_S__param_3,
	.param .u64 .ptr .align 1 _Z24gpu_block_queuing_kernelPjS_S_S_S_S_S__param_4,
	.param .u64 .ptr .align 1 _Z24gpu_block_queuing_kernelPjS_S_S_S_S_S__param_5,
	.param .u64 .ptr .align 1 _Z24gpu_block_queuing_kernelPjS_S_S_S_S_S__param_6
)
{
	.reg .pred 	%p<11>;
	.reg .b32 	%r<45>;
	.reg .b64 	%rd<29>;
	// demoted variable
	.shared .align 4 .b8 _ZZ24gpu_block_queuing_kernelPjS_S_S_S_S_S_E16nextLevelNodes_s[2048];
	// demoted variable
	.shared .align 4 .u32 _ZZ24gpu_block_queuing_kernelPjS_S_S_S_S_S_E19numNextLevelNodes_s;
	// demoted variable
	.shared .align 4 .u32 _ZZ24gpu_block_queuing_kernelPjS_S_S_S_S_S_E20ourNumNextLevelNodes;
	ld.param.u64 	%rd9, [_Z24gpu_block_queuing_kernelPjS_S_S_S_S_S__param_0];
	ld.param.u64 	%rd10, [_Z24gpu_block_queuing_kernelPjS_S_S_S_S_S__param_1];
	ld.param.u64 	%rd11, [_Z24gpu_block_queuing_kernelPjS_S_S_S_S_S__param_2];
	ld.param.u64 	%rd12, [_Z24gpu_block_queuing_kernelPjS_S_S_S_S_S__param_3];
	ld.param.u64 	%rd13, [_Z24gpu_block_queuing_kernelPjS_S_S_S_S_S__param_4];
	ld.param.u64 	%rd14, [_Z24gpu_block_queuing_kernelPjS_S_S_S_S_S__param_5];
	ld.param.u64 	%rd15, [_Z24gpu_block_queuing_kernelPjS_S_S_S_S_S__param_6];
	cvta.to.global.u64 	%rd1, %rd13;
	cvta.to.global.u64 	%rd2, %rd15;
	cvta.to.global.u64 	%rd3, %rd14;
	mov.u32 	%r44, %tid.x;
	setp.ne.s32 	%p1, %r44, 0;
	@%p1 bra 	$L__BB1_2;
	mov.b32 	%r20, 0;
	st.shared.u32 	[_ZZ24gpu_block_queuing_kernelPjS_S_S_S_S_S_E19numNextLevelNodes_s], %r20;
$L__BB1_2:
	bar.sync 	0;
	mov.u32 	%r21, %ctaid.x;
	mov.u32 	%r2, %ntid.x;
	mad.lo.s32 	%r41, %r21, %r2, %r44;
	ld.global.u32 	%r43, [%rd3];
	setp.ge.u32 	%p2, %r41, %r43;
	@%p2 bra 	$L__BB1_12;
	cvta.to.global.u64 	%rd4, %rd9;
	mov.u32 	%r22, %nctaid.x;
	mul.lo.s32 	%r5, %r2, %r22;
	cvta.to.global.u64 	%rd5, %rd12;
	cvta.to.global.u64 	%rd6, %rd10;
	cvta.to.global.u64 	%rd7, %rd11;
$L__BB1_4:
	mul.wide.u32 	%rd16, %r41, 4;
	add.s64 	%rd17, %rd5, %rd16;
	ld.global.u32 	%r23, [%rd17];
	mul.wide.u32 	%rd18, %r23, 4;
	add.s64 	%rd19, %rd4, %rd18;
	ld.global.u32 	%r42, [%rd19];
	add.s32 	%r24, %r23, 1;
	mul.wide.u32 	%rd20, %r24, 4;
	add.s64 	%rd8, %rd4, %rd20;
	ld.global.u32 	%r25, [%rd8];
	setp.ge.u32 	%p3, %r42, %r25;
	@%p3 bra 	$L__BB1_11;
$L__BB1_5:
	mul.wide.u32 	%rd21, %r42, 4;
	add.s64 	%rd22, %rd6, %rd21;
	ld.global.u32 	%r10, [%rd22];
	mul.wide.u32 	%rd23, %r10, 4;
	add.s64 	%rd24, %rd7, %rd23;
	atom.global.exch.b32 	%r26, [%rd24], 1;
	setp.ne.s32 	%p4, %r26, 0;
	@%p4 bra 	$L__BB1_9;
	atom.shared.add.u32 	%r11, [_ZZ24gpu_block_queuing_kernelPjS_S_S_S_S_S_E19numNextLevelNodes_s], 1;
	setp.gt.u32 	%p5, %r11, 511;
	@%p5 bra 	$L__BB1_8;
	shl.b32 	%r29, %r11, 2;
	mov.u32 	%r30, _ZZ24gpu_block_queuing_kernelPjS_S_S_S_S_S_E16nextLevelNodes_s;
	add.s32 	%r31, %r30, %r29;
	st.shared.u32 	[%r31], %r10;
	bra.uni 	$L__BB1_9;
$L__BB1_8:
	mov.b32 	%r27, 512;
	st.shared.u32 	[_ZZ24gpu_block_queuing_kernelPjS_S_S_S_S_S_E19numNextLevelNodes_s], %r27;
	atom.global.add.u32 	%r28, [%rd2], 1;
	mul.wide.u32 	%rd25, %r28, 4;
	add.s64 	%rd26, %rd1, %rd25;
	st.global.u32 	[%rd26], %r10;
$L__BB1_9:
	add.s32 	%r42, %r42, 1;
	ld.global.u32 	%r32, [%rd8];
	setp.lt.u32 	%p6, %r42, %r32;
	@%p6 bra 	$L__BB1_5;
	ld.global.u32 	%r43, [%rd3];
$L__BB1_11:
	add.s32 	%r41, %r41, %r5;
	setp.lt.u32 	%p7, %r41, %r43;
	@%p7 bra 	$L__BB1_4;
$L__BB1_12:
	setp.ne.s32 	%p8, %r44, 0;
	bar.sync 	0;
	@%p8 bra 	$L__BB1_14;
	ld.shared.u32 	%r33, [_ZZ24gpu_block_queuing_kernelPjS_S_S_S_S_S_E19numNextLevelNodes_s];
	atom.global.add.u32 	%r34, [%rd2], %r33;
	st.shared.u32 	[_ZZ24gpu_block_queuing_kernelPjS_S_S_S_S_S_E20ourNumNextLevelNodes], %r34;
$L__BB1_14:
	bar.sync 	0;
	ld.shared.u32 	%r16, [_ZZ24gpu_block_queuing_kernelPjS_S_S_S_S_S_E19numNextLevelNodes_s];
	setp.ge.u32 	%p9, %r44, %r16;
	@%p9 bra 	$L__BB1_17;
	ld.shared.u32 	%r17, [_ZZ24gpu_block_queuing_kernelPjS_S_S_S_S_S_E20ourNumNextLevelNodes];
	mov.u32 	%r36, _ZZ24gpu_block_queuing_kernelPjS_S_S_S_S_S_E16nextLevelNodes_s;
$L__BB1_16:
	shl.b32 	%r35, %r44, 2;
	add.s32 	%r37, %r36, %r35;
	ld.shared.u32 	%r38, [%r37];
	add.s32 	%r39, %r17, %r44;
	mul.wide.u32 	%rd27, %r39, 4;
	add.s64 	%rd28, %rd1, %rd27;
	st.global.u32 	[%rd28], %r38;
	add.s32 	%r44, %r44, %r2;
	setp.lt.u32 	%p10, %r44, %r16;
	@%p10 bra 	$L__BB1_16;
$L__BB1_17:
	ret;

}
	// .globl	_Z23gpu_warp_queuing_kernelPjS_S_S_S_S_S_
.visible .entry _Z23gpu_warp_queuing_kernelPjS_S_S_S_S_S_(
	.param .u64 .ptr .align 1 _Z23gpu_warp_queuing_kernelPjS_S_S_S_S_S__param_0,
	.param .u64 .ptr .align 1 _Z23gpu_warp_queuing_kernelPjS_S_S_S_S_S__param_1,
	.param .u64 .ptr .align 1 _Z23gpu_warp_queuing_kernelPjS_S_S_S_S_S__param_2,
	.param .u64 .ptr .align 1 _Z23gpu_warp_queuing_kernelPjS_S_S_S_S_S__param_3,
	.param .u64 .ptr .align 1 _Z23gpu_warp_queuing_kernelPjS_S_S_S_S_S__param_4,
	.param .u64 .ptr .align 1 _Z23gpu_warp_queuing_kernelPjS_S_S_S_S_S__param_5,
	.param .u64 .ptr .align 1 _Z23gpu_warp_queuing_kernelPjS_S_S_S_S_S__param_6
)
{


	ret;

}


// ===== COMPILED SASS (sm_100) =====

	.target	sm_100

	.elftype	@"ET_EXEC"


//--------------------- .note.nv.tkinfo           --------------------------
	.section	.note.nv.tkinfo,"",@"SHT_NOTE"
	.sectionflags	@"SHF_NOTE_NV_TKINFO"
	.tkinfo
        /*0018*/ 	.word	0x00000002
        /*0030*/ 	.string	""
        /*0030*/ 	.string	"ptxas"
        /*0030*/ 	.string	"Cuda compilation tools, release 13.0, V13.0.88"
        /*0030*/ 	.string	"Build cuda_13.0.r13.0/compiler.36424714_0"
        /*0030*/ 	.string	"-arch sm_100 -m 64 "



//--------------------- .note.nv.cuinfo           --------------------------
	.section	.note.nv.cuinfo,"",@"SHT_NOTE"
	.sectionflags	@"SHF_NOTE_NV_CUINFO"
        /*0018*/ 	.short	0x0002
        /*001a*/ 	.short	0x0064
        /*001c*/ 	.short	0x0082
	.zero		2


//--------------------- .nv.info                  --------------------------
	.section	.nv.info,"",@"SHT_CUDA_INFO"
	.align	4


	//----- nvinfo : EIATTR_REGCOUNT
	.align		4
        /*0000*/ 	.byte	0x04, 0x2f
        /*0002*/ 	.short	(.L_1 - .L_0)
	.align		4
.L_0:
        /*0004*/ 	.word	index@(_Z25gpu_global_queuing_kernelPjS_S_S_S_S_S_)
        /*0008*/ 	.word	0x00000018


	//----- nvinfo : EIATTR_FRAME_SIZE
	.align		4
.L_1:
        /*000c*/ 	.byte	0x04, 0x11
        /*000e*/ 	.short	(.L_3 - .L_2)
	.align		4
.L_2:
        /*0010*/ 	.word	index@(_Z25gpu_global_queuing_kernelPjS_S_S_S_S_S_)
        /*0014*/ 	.word	0x00000000


	//----- nvinfo : EIATTR_REGCOUNT
	.align		4
.L_3:
        /*0018*/ 	.byte	0x04, 0x2f
        /*001a*/ 	.short	(.L_5 - .L_4)
	.align		4
.L_4:
        /*001c*/ 	.word	index@(_Z24gpu_block_queuing_kernelPjS_S_S_S_S_S_)
        /*0020*/ 	.word	0x00000020


	//----- nvinfo : EIATTR_FRAME_SIZE
	.align		4
.L_5:
        /*0024*/ 	.byte	0x04, 0x11
        /*0026*/ 	.short	(.L_7 - .L_6)
	.align		4
.L_6:
        /*0028*/ 	.word	index@(_Z24gpu_block_queuing_kernelPjS_S_S_S_S_S_)
        /*002c*/ 	.word	0x00000000


	//----- nvinfo : EIATTR_REGCOUNT
	.align		4
.L_7:
        /*0030*/ 	.byte	0x04, 0x2f
        /*0032*/ 	.short	(.L_9 - .L_8)
	.align		4
.L_8:
        /*0034*/ 	.word	index@(_Z23gpu_warp_queuing_kernelPjS_S_S_S_S_S_)
        /*0038*/ 	.word	0x00000004


	//----- nvinfo : EIATTR_FRAME_SIZE
	.align		4
.L_9:
        /*003c*/ 	.byte	0x04, 0x11
        /*003e*/ 	.short	(.L_11 - .L_10)
	.align		4
.L_10:
        /*0040*/ 	.word	index@(_Z23gpu_warp_queuing_kernelPjS_S_S_S_S_S_)
        /*0044*/ 	.word	0x00000000


	//----- nvinfo : EIATTR_MIN_STACK_SIZE
	.align		4
.L_11:
        /*0048*/ 	.byte	0x04, 0x12
        /*004a*/ 	.short	(.L_13 - .L_12)
	.align		4
.L_12:
        /*004c*/ 	.word	index@(_Z23gpu_warp_queuing_kernelPjS_S_S_S_S_S_)
        /*0050*/ 	.word	0x00000000


	//----- nvinfo : EIATTR_MIN_STACK_SIZE
	.align		4
.L_13:
        /*0054*/ 	.byte	0x04, 0x12
        /*0056*/ 	.short	(.L_15 - .L_14)
	.align		4
.L_14:
        /*0058*/ 	.word	index@(_Z24gpu_block_queuing_kernelPjS_S_S_S_S_S_)
        /*005c*/ 	.word	0x00000000


	//----- nvinfo : EIATTR_MIN_STACK_SIZE
	.align		4
.L_15:
        /*0060*/ 	.byte	0x04, 0x12
        /*0062*/ 	.short	(.L_17 - .L_16)
	.align		4
.L_16:
        /*0064*/ 	.word	index@(_Z25gpu_global_queuing_kernelPjS_S_S_S_S_S_)
        /*0068*/ 	.word	0x00000000
.L_17:


//--------------------- .nv.compat                --------------------------
	.section	.nv.compat,"",@"SHT_CUDA_COMPAT_INFO"
	.align	4
        /*0000*/ 	.byte	0x02, 0x09, 0x00, 0x00, 0x02, 0x02, 0x01, 0x00, 0x02, 0x05, 0x05, 0x00, 0x03, 0x07, 0x01, 0x01
        /*0010*/ 	.byte	0x02, 0x03, 0x00, 0x00, 0x02, 0x06, 0x01, 0x00, 0x04, 0x0b, 0x08, 0x00, 0x09, 0x00, 0x00, 0x00
        /*0020*/ 	.byte	0x00, 0x00, 0x00, 0x00


//--------------------- .nv.info._Z23gpu_warp_queuing_kernelPjS_S_S_S_S_S_ --------------------------
	.section	.nv.info._Z23gpu_warp_queuing_kernelPjS_S_S_S_S_S_,"",@"SHT_CUDA_INFO"
	.sectionflags	@""
	.align	4


	//----- nvinfo : EIATTR_CUDA_API_VERSION
	.align		4
        /*0000*/ 	.byte	0x04, 0x37
        /*0002*/ 	.short	(.L_19 - .L_18)
.L_18:
        /*0004*/ 	.word	0x00000082


	//----- nvinfo : EIATTR_KPARAM_INFO
	.align		4
.L_19:
        /*0008*/ 	.byte	0x04, 0x17
        /*000a*/ 	.short	(.L_21 - .L_20)
.L_20:
        /*000c*/ 	.word	0x00000000
        /*0010*/ 	.short	0x0006
        /*0012*/ 	.short	0x0030
        /*0014*/ 	.byte	0x00, 0xf5, 0x21, 0x00


	//----- nvinfo : EIATTR_KPARAM_INFO
	.align		4
.L_21:
        /*0018*/ 	.byte	0x04, 0x17
        /*001a*/ 	.short	(.L_23 - .L_22)
.L_22:
        /*001c*/ 	.word	0x00000000
        /*0020*/ 	.short	0x0005
        /*0022*/ 	.short	0x0028
        /*0024*/ 	.byte	0x00, 0xf5, 0x21, 0x00


	//----- nvinfo : EIATTR_KPARAM_INFO
	.align		4
.L_23:
        /*0028*/ 	.byte	0x04, 0x17
        /*002a*/ 	.short	(.L_25 - .L_24)
.L_24:
        /*002c*/ 	.word	0x00000000
        /*0030*/ 	.short	0x0004
        /*0032*/ 	.short	0x0020
        /*0034*/ 	.byte	0x00, 0xf5, 0x21, 0x00


	//----- nvinfo : EIATTR_KPARAM_INFO
	.align		4
.L_25:
        /*0038*/ 	.byte	0x04, 0x17
        /*003a*/ 	.short	(.L_27 - .L_26)
.L_26:
        /*003c*/ 	.word	0x00000000
        /*0040*/ 	.short	0x0003
        /*0042*/ 	.short	0x0018
        /*0044*/ 	.byte	0x00, 0xf5, 0x21, 0x00


	//----- nvinfo : EIATTR_KPARAM_INFO
	.align		4
.L_27:
        /*0048*/ 	.byte	0x04, 0x17
        /*004a*/ 	.short	(.L_29 - .L_28)
.L_28:
        /*004c*/ 	.word	0x00000000
        /*0050*/ 	.short	0x0002
        /*0052*/ 	.short	0x0010
        /*0054*/ 	.byte	0x00, 0xf5, 0x21, 0x00


	//----- nvinfo : EIATTR_KPARAM_INFO
	.align		4
.L_29:
        /*0058*/ 	.byte	0x04, 0x17
        /*005a*/ 	.short	(.L_31 - .L_30)
.L_30:
        /*005c*/ 	.word	0x00000000
        /*0060*/ 	.short	0x0001
        /*0062*/ 	.short	0x0008
        /*0064*/ 	.byte	0x00, 0xf5, 0x21, 0x00


	//----- nvinfo : EIATTR_KPARAM_INFO
	.align		4
.L_31:
        /*0068*/ 	.byte	0x04, 0x17
        /*006a*/ 	.short	(.L_33 - .L_32)
.L_32:
        /*006c*/ 	.word	0x00000000
        /*0070*/ 	.short	0x0000
        /*0072*/ 	.short	0x0000
        /*0074*/ 	.byte	0x00, 0xf5, 0x21, 0x00


	//----- nvinfo : EIATTR_SPARSE_MMA_MASK
	.align		4
.L_33:
        /*0078*/ 	.byte	0x03, 0x50
        /*007a*/ 	.short	0x0000


	//----- nvinfo : EIATTR_MAXREG_COUNT
	.align		4
        /*007c*/ 	.byte	0x03, 0x1b
        /*007e*/ 	.short	0x00ff


	//----- nvinfo : EIATTR_MERCURY_ISA_VERSION
	.align		4
        /*0080*/ 	.byte	0x03, 0x5f
        /*0082*/ 	.short	0x0101


	//----- nvinfo : EIATTR_VRC_CTA_INIT_COUNT
	.align		4
        /*0084*/ 	.byte	0x02, 0x4a
	.zero		1
	.zero		1


	//----- nvinfo : EIATTR_EXIT_INSTR_OFFSETS
	.align		4
        /*0088*/ 	.byte	0x04, 0x1c
        /*008a*/ 	.short	(.L_35 - .L_34)


	//   ....[0]....
.L_34:
        /*008c*/ 	.word	0x00000010


	//----- nvinfo : EIATTR_CBANK_PARAM_SIZE
	.align		4
.L_35:
        /*0090*/ 	.byte	0x03, 0x19
        /*0092*/ 	.short	0x0038


	//----- nvinfo : EIATTR_PARAM_CBANK
	.align		4
        /*0094*/ 	.byte	0x04, 0x0a
        /*0096*/ 	.short	(.L_37 - .L_36)
	.align		4
.L_36:
        /*0098*/ 	.word	index@(.nv.constant0._Z23gpu_warp_queuing_kernelPjS_S_S_S_S_S_)
        /*009c*/ 	.short	0x0380
        /*009e*/ 	.short	0x0038


	//----- nvinfo : EIATTR_SW_WAR
	.align		4
.L_37:
        /*00a0*/ 	.byte	0x04, 0x36
        /*00a2*/ 	.short	(.L_39 - .L_38)
.L_38:
        /*00a4*/ 	.word	0x00000008
.L_39:


//--------------------- .nv.info._Z24gpu_block_queuing_kernelPjS_S_S_S_S_S_ --------------------------
	.section	.nv.info._Z24gpu_block_queuing_kernelPjS_S_S_S_S_S_,"",@"SHT_CUDA_INFO"
	.sectionflags	@""
	.align	4


	//----- nvinfo : EIATTR_CUDA_API_VERSION
	.align		4
        /*0000*/ 	.byte	0x04, 0x37
        /*0002*/ 	.short	(.L_41 - .L_40)
.L_40:
        /*0004*/ 	.word	0x00000082


	//----- nvinfo : EIATTR_KPARAM_INFO
	.align		4
.L_41:
        /*0008*/ 	.byte	0x04, 0x17
        /*000a*/ 	.short	(.L_43 - .L_42)
.L_42:
        /*000c*/ 	.word	0x00000000
        /*0010*/ 	.short	0x0006
        /*0012*/ 	.short	0x0030
        /*0014*/ 	.byte	0x00, 0xf5, 0x21, 0x00


	//----- nvinfo : EIATTR_KPARAM_INFO
	.align		4
.L_43:
        /*0018*/ 	.byte	0x04, 0x17
        /*001a*/ 	.short	(.L_45 - .L_44)
.L_44:
        /*001c*/ 	.word	0x00000000
        /*0020*/ 	.short	0x0005
        /*0022*/ 	.short	0x0028
        /*0024*/ 	.byte	0x00, 0xf5, 0x21, 0x00


	//----- nvinfo : EIATTR_KPARAM_INFO
	.align		4
.L_45:
        /*0028*/ 	.byte	0x04, 0x17
        /*002a*/ 	.short	(.L_47 - .L_46)
.L_46:
        /*002c*/ 	.word	0x00000000
        /*0030*/ 	.short	0x0004
        /*0032*/ 	.short	0x0020
        /*0034*/ 	.byte	0x00, 0xf5, 0x21, 0x00


	//----- nvinfo : EIATTR_KPARAM_INFO
	.align		4
.L_47:
        /*0038*/ 	.byte	0x04, 0x17
        /*003a*/ 	.short	(.L_49 - .L_48)
.L_48:
        /*003c*/ 	.word	0x00000000
        /*0040*/ 	.short	0x0003
        /*0042*/ 	.short	0x0018
        /*0044*/ 	.byte	0x00, 0xf5, 0x21, 0x00


	//----- nvinfo : EIATTR_KPARAM_INFO
	.align		4
.L_49:
        /*0048*/ 	.byte	0x04, 0x17
        /*004a*/ 	.short	(.L_51 - .L_50)
.L_50:
        /*004c*/ 	.word	0x00000000
        /*0050*/ 	.short	0x0002
        /*0052*/ 	.short	0x0010
        /*0054*/ 	.byte	0x00, 0xf5, 0x21, 0x00


	//----- nvinfo : EIATTR_KPARAM_INFO
	.align		4
.L_51:
        /*0058*/ 	.byte	0x04, 0x17
        /*005a*/ 	.short	(.L_53 - .L_52)
.L_52:
        /*005c*/ 	.word	0x00000000
        /*0060*/ 	.short	0x0001
        /*0062*/ 	.short	0x0008
        /*0064*/ 	.byte	0x00, 0xf5, 0x21, 0x00


	//----- nvinfo : EIATTR_KPARAM_INFO
	.align		4
.L_53:
        /*0068*/ 	.byte	0x04, 0x17
        /*006a*/ 	.short	(.L_55 - .L_54)
.L_54:
        /*006c*/ 	.word	0x00000000
        /*0070*/ 	.short	0x0000
        /*0072*/ 	.short	0x0000
        /*0074*/ 	.byte	0x00, 0xf5, 0x21, 0x00


	//----- nvinfo : EIATTR_SPARSE_MMA_MASK
	.align		4
.L_55:
        /*0078*/ 	.byte	0x03, 0x50
        /*007a*/ 	.short	0x0000


	//----- nvinfo : EIATTR_MAXREG_COUNT
	.align		4
        /*007c*/ 	.byte	0x03, 0x1b
        /*007e*/ 	.short	0x00ff


	//----- nvinfo : EIATTR_NUM_BARRIERS
	.align		4
        /*0080*/ 	.byte	0x02, 0x4c
        /*0082*/ 	.byte	0x01
	.zero		1


	//----- nvinfo : EIATTR_MERCURY_ISA_VERSION
	.align		4
        /*0084*/ 	.byte	0x03, 0x5f
        /*0086*/ 	.short	0x0101


	//----- nvinfo : EIATTR_INT_WARP_WIDE_INSTR_OFFSETS
	.align		4
        /*0088*/ 	.byte	0x04, 0x31
        /*008a*/ 	.short	(.L_57 - .L_56)


	//   ....[0]....
.L_56:
        /*008c*/ 	.word	0x000002d0


	//   ....[1]....
        /*0090*/ 	.word	0x00000390


	//   ....[2]....
        /*0094*/ 	.word	0x00000400


	//   ....[3]....
        /*0098*/ 	.word	0x000004b0


	//   ....[4]....
        /*009c*/ 	.word	0x00000650


	//   ....[5]....
        /*00a0*/ 	.word	0x000006f0


	//----- nvinfo : EIATTR_VRC_CTA_INIT_COUNT
	.align		4
.L_57:
        /*00a4*/ 	.byte	0x02, 0x4a
	.zero		1
	.zero		1


	//----- nvinfo : EIATTR_EXIT_INSTR_OFFSETS
	.align		4
        /*00a8*/ 	.byte	0x04, 0x1c
        /*00aa*/ 	.short	(.L_59 - .L_58)


	//   ....[0]....
.L_58:
        /*00ac*/ 	.word	0x00000790


	//   ....[1]....
        /*00b0*/ 	.word	0x00000830


	//----- nvinfo : EIATTR_CRS_STACK_SIZE
	.align		4
.L_59:
        /*00b4*/ 	.byte	0x04, 0x1e
        /*00b6*/ 	.short	(.L_61 - .L_60)
.L_60:
        /*00b8*/ 	.word	0x00000000


	//----- nvinfo : EIATTR_CBANK_PARAM_SIZE
	.align		4
.L_61:
        /*00bc*/ 	.byte	0x03, 0x19
        /*00be*/ 	.short	0x0038


	//----- nvinfo : EIATTR_PARAM_CBANK
	.align		4
        /*00c0*/ 	.byte	0x04, 0x0a
        /*00c2*/ 	.short	(.L_63 - .L_62)
	.align		4
.L_62:
        /*00c4*/ 	.word	index@(.nv.constant0._Z24gpu_block_queuing_kernelPjS_S_S_S_S_S_)
        /*00c8*/ 	.short	0x0380
        /*00ca*/ 	.short	0x0038


	//----- nvinfo : EIATTR_SW_WAR
	.align		4
.L_63:
        /*00cc*/ 	.byte	0x04, 0x36
        /*00ce*/ 	.short	(.L_65 - .L_64)
.L_64:
        /*00d0*/ 	.word	0x00000008
.L_65:


//--------------------- .nv.info._Z25gpu_global_queuing_kernelPjS_S_S_S_S_S_ --------------------------
	.section	.nv.info._Z25gpu_global_queuing_kernelPjS_S_S_S_S_S_,"",@"SHT_CUDA_INFO"
	.sectionflags	@""
	.align	4


	//----- nvinfo : EIATTR_CUDA_API_VERSION
	.align		4
        /*0000*/ 	.byte	0x04, 0x37
        /*0002*/ 	.short	(.L_67 - .L_66)
.L_66:
        /*0004*/ 	.word	0x00000082


	//----- nvinfo : EIATTR_KPARAM_INFO
	.align		4
.L_67:
        /*0008*/ 	.byte	0x04, 0x17
        /*000a*/ 	.short	(.L_69 - .L_68)
.L_68:
        /*000c*/ 	.word	0x00000000
        /*0010*/ 	.short	0x0006
        /*0012*/ 	.short	0x0030
        /*0014*/ 	.byte	0x00, 0xf5, 0x21, 0x00


	//----- nvinfo : EIATTR_KPARAM_INFO
	.align		4
.L_69:
        /*0018*/ 	.byte	0x04, 0x17
        /*001a*/ 	.short	(.L_71 - .L_70)
.L_70:
        /*001c*/ 	.word	0x00000000
        /*0020*/ 	.short	0x0005
        /*0022*/ 	.short	0x0028
        /*0024*/ 	.byte	0x00, 0xf5, 0x21, 0x00


	//----- nvinfo : EIATTR_KPARAM_INFO
	.align		4
.L_71:
        /*0028*/ 	.byte	0x04, 0x17
        /*002a*/ 	.short	(.L_73 - .L_72)
.L_72:
        /*002c*/ 	.word	0x00000000
        /*0030*/ 	.short	0x0004
        /*0032*/ 	.short	0x0020
        /*0034*/ 	.byte	0x00, 0xf5, 0x21, 0x00


	//----- nvinfo : EIATTR_KPARAM_INFO
	.align		4
.L_73:
        /*0038*/ 	.byte	0x04, 0x17
        /*003a*/ 	.short	(.L_75 - .L_74)
.L_74:
        /*003c*/ 	.word	0x00000000
        /*0040*/ 	.short	0x0003
        /*0042*/ 	.short	0x0018
        /*0044*/ 	.byte	0x00, 0xf5, 0x21, 0x00


	//----- nvinfo : EIATTR_KPARAM_INFO
	.align		4
.L_75:
        /*0048*/ 	.byte	0x04, 0x17
        /*004a*/ 	.short	(.L_77 - .L_76)
.L_76:
        /*004c*/ 	.word	0x00000000
        /*0050*/ 	.short	0x0002
        /*0052*/ 	.short	0x0010
        /*0054*/ 	.byte	0x00, 0xf5, 0x21, 0x00


	//----- nvinfo : EIATTR_KPARAM_INFO
	.align		4
.L_77:
        /*0058*/ 	.byte	0x04, 0x17
        /*005a*/ 	.short	(.L_79 - .L_78)
.L_78:
        /*005c*/ 	.word	0x00000000
        /*0060*/ 	.short	0x0001
        /*0062*/ 	.short	0x0008
        /*0064*/ 	.byte	0x00, 0xf5, 0x21, 0x00


	//----- nvinfo : EIATTR_KPARAM_INFO
	.align		4
.L_79:
        /*0068*/ 	.byte	0x04, 0x17
        /*006a*/ 	.short	(.L_81 - .L_80)
.L_80:
        /*006c*/ 	.word	0x00000000
        /*0070*/ 	.short	0x0000
        /*0072*/ 	.short	0x0000
        /*0074*/ 	.byte	0x00, 0xf5, 0x21, 0x00


	//----- nvinfo : EIATTR_SPARSE_MMA_MASK
	.align		4
.L_81:
        /*0078*/ 	.byte	0x03, 0x50
        /*007a*/ 	.short	0x0000


	//----- nvinfo : EIATTR_MAXREG_COUNT
	.align		4
        /*007c*/ 	.byte	0x03, 0x1b
        /*007e*/ 	.short	0x00ff


	//----- nvinfo : EIATTR_MERCURY_ISA_VERSION
	.align		4
        /*0080*/ 	.byte	0x03, 0x5f
        /*0082*/ 	.short	0x0101


	//----- nvinfo : EIATTR_INT_WARP_WIDE_INSTR_OFFSETS
	.align		4
        /*0084*/ 	.byte	0x04, 0x31
        /*0086*/ 	.short	(.L_83 - .L_82)


	//   ....[0]....
.L_82:
        /*0088*/ 	.word	0x00000260


	//   ....[1]....
        /*008c*/ 	.word	0x000002f0


	//----- nvinfo : EIATTR_VRC_CTA_INIT_COUNT
	.align		4
.L_83:
        /*0090*/ 	.byte	0x02, 0x4a
	.zero		1
	.zero		1


	//----- nvinfo : EIATTR_EXIT_INSTR_OFFSETS
	.align		4
        /*0094*/ 	.byte	0x04, 0x1c
        /*0096*/ 	.short	(.L_85 - .L_84)


	//   ....[0]....
.L_84:
        /*0098*/ 	.word	0x00000090


	//   ....[1]....
        /*009c*/ 	.word	0x000003f0


	//----- nvinfo : EIATTR_CRS_STACK_SIZE
	.align		4
.L_85:
        /*00a0*/ 	.byte	0x04, 0x1e
        /*00a2*/ 	.short	(.L_87 - .L_86)
.L_86:
        /*00a4*/ 	.word	0x00000000


	//----- nvinfo : EIATTR_CBANK_PARAM_SIZE
	.align		4
.L_87:
        /*00a8*/ 	.byte	0x03, 0x19
        /*00aa*/ 	.short	0x0038


	//----- nvinfo : EIATTR_PARAM_CBANK
	.align		4
        /*00ac*/ 	.byte	0x04, 0x0a
        /*00ae*/ 	.short	(.L_89 - .L_88)
	.align		4
.L_88:
        /*00b0*/ 	.word	index@(.nv.constant0._Z25gpu_global_queuing_kernelPjS_S_S_S_S_S_)
        /*00b4*/ 	.short	0x0380
        /*00b6*/ 	.short	0x0038


	//----- nvinfo : EIATTR_SW_WAR
	.align		4
.L_89:
        /*00b8*/ 	.byte	0x04, 0x36
        /*00ba*/ 	.short	(.L_91 - .L_90)
.L_90:
        /*00bc*/ 	.word	0x00000008
.L_91:


//--------------------- .nv.callgraph             --------------------------
	.section	.nv.callgraph,"",@"SHT_CUDA_CALLGRAPH"
	.align	4
	.sectionentsize	8
	.align		4
        /*0000*/ 	.word	0x00000000
	.align		4
        /*0004*/ 	.word	0xffffffff
	.align		4
        /*0008*/ 	.word	0x00000000
	.align		4
        /*000c*/ 	.word	0xfffffffe
	.align		4
        /*0010*/ 	.word	0x00000000
	.align		4
        /*0014*/ 	.word	0xfffffffd
	.align		4
        /*0018*/ 	.word	0x00000000
	.align		4
        /*001c*/ 	.word	0xfffffffc


//--------------------- .text._Z23gpu_warp_queuing_kernelPjS_S_S_S_S_S_ --------------------------
	.section	.text._Z23gpu_warp_queuing_kernelPjS_S_S_S_S_S_,"ax",@progbits
	.align	128
        .global         _Z23gpu_warp_queuing_kernelPjS_S_S_S_S_S_
        .type           _Z23gpu_warp_queuing_kernelPjS_S_S_S_S_S_,@function
        .size           _Z23gpu_warp_queuing_kernelPjS_S_S_S_S_S_,(.L_x_22 - _Z23gpu_warp_queuing_kernelPjS_S_S_S_S_S_)
        .other          _Z23gpu_warp_queuing_kernelPjS_S_S_S_S_S_,@"STO_CUDA_ENTRY STV_DEFAULT"
_Z23gpu_warp_queuing_kernelPjS_S_S_S_S_S_:
.text._Z23gpu_warp_queuing_kernelPjS_S_S_S_S_S_:
[----:B------:R-:W-:Y:S01]  /*0000*/  LDC R1, c[0x0][0x37c] ;  /* 0x0000df00ff017b82 */ /* 0x000fe20000000800 */
[----:B------:R-:W-:Y:S05]  /*0010*/  EXIT ;  /* 0x000000000000794d */ /* 0x000fea0003800000 */
.L_x_0:
[----:B------:R-:W-:-:S00]  /*0020*/  BRA `(.L_x_0) ;  /* 0xfffffffc00fc7947 */ /* 0x000fc0000383ffff */
[----:B------:R-:W-:-:S00]  /*0030*/  NOP ;  /* 0x0000000000007918 */ /* 0x000fc00000000000 */
        /* <DEDUP_REMOVED lines=12> */
.L_x_22:


//--------------------- .text._Z24gpu_block_queuing_kernelPjS_S_S_S_S_S_ --------------------------
	.section	.text._Z24gpu_block_queuing_kernelPjS_S_S_S_S_S_,"ax",@progbits
	.align	128
        .global         _Z24gpu_block_queuing_kernelPjS_S_S_S_S_S_
        .type           _Z24gpu_block_queuing_kernelPjS_S_S_S_S_S_,@function
        .size           _Z24gpu_block_queuing_kernelPjS_S_S_S_S_S_,(.L_x_23 - _Z24gpu_block_queuing_kernelPjS_S_S_S_S_S_)
        .other          _Z24gpu_block_queuing_kernelPjS_S_S_S_S_S_,@"STO_CUDA_ENTRY STV_DEFAULT"
_Z24gpu_block_queuing_kernelPjS_S_S_S_S_S_:
.text._Z24gpu_block_queuing_kernelPjS_S_S_S_S_S_:
[----:B------:R-:W-:Y:S01]  /*0000*/  LDC R1, c[0x0][0x37c] ;  /* 0x0000df00ff017b82 */ /* 0x000fe20000000800 */
[----:B------:R-:W0:Y:S07]  /*0010*/  S2R R13, SR_TID.X ;  /* 0x00000000000d7919 */ /* 0x000e2e0000002100 */
[----:B------:R-:W1:Y:S01]  /*0020*/  LDC.64 R2, c[0x0][0x3a8] ;  /* 0x0000ea00ff027b82 */ /* 0x000e620000000a00 */
[----:B------:R-:W1:Y:S01]  /*0030*/  LDCU.64 UR6, c[0x0][0x358] ;  /* 0x00006b00ff0677ac */ /* 0x000e620008000a00 */
[----:B0-----:R-:W-:-:S13]  /*0040*/  ISETP.NE.AND P0, PT, R13, RZ, PT ;  /* 0x000000ff0d00720c */ /* 0x001fda0003f05270 */
[----:B------:R-:W0:Y:S01]  /*0050*/  @!P0 S2R R5, SR_CgaCtaId ;  /* 0x0000000000058919 */ /* 0x000e220000008800 */
[----:B------:R-:W-:-:S04]  /*0060*/  @!P0 MOV R0, 0x400 ;  /* 0x0000040000008802 */ /* 0x000fc80000000f00 */
[----:B0-----:R-:W-:-:S05]  /*0070*/  @!P0 LEA R5, R5, R0, 0x18 ;  /* 0x0000000005058211 */ /* 0x001fca00078ec0ff */
[----:B------:R0:W-:Y:S01]  /*0080*/  @!P0 STS [R5+0x800], RZ ;  /* 0x000800ff05008388 */ /* 0x0001e20000000800 */
[----:B------:R-:W-:Y:S06]  /*0090*/  BAR.SYNC.DEFER_BLOCKING 0x0 ;  /* 0x0000000000007b1d */ /* 0x000fec0000010000 */
[----:B-1----:R-:W2:Y:S02]  /*00a0*/  LDG.E R3, desc[UR6][R2.64] ;  /* 0x0000000602037981 */ /* 0x002ea4000c1e1900 */
[----:B------:R-:W1:Y:S01]  /*00b0*/  S2UR UR4, SR_CTAID.X ;  /* 0x00000000000479c3 */ /* 0x000e620000002500 */
[----:B------:R-:W-:Y:S07]  /*00c0*/  BSSY.RECONVERGENT B0, `(.L_x_1) ;  /* 0x000004f000007945 */ /* 0x000fee0003800200 */
[----:B------:R-:W1:Y:S02]  /*00d0*/  LDC R0, c[0x0][0x360] ;  /* 0x0000d800ff007b82 */ /* 0x000e640000000800 */
[----:B-1----:R-:W-:-:S05]  /*00e0*/  IMAD R12, R0, UR4, R13 ;  /* 0x00000004000c7c24 */ /* 0x002fca000f8e020d */
[----:B--2---:R-:W-:-:S13]  /*00f0*/  ISETP.GE.U32.AND P0, PT, R12, R3, PT ;  /* 0x000000030c00720c */ /* 0x004fda0003f06070 */
[----:B0-----:R-:W-:Y:S05]  /*0100*/  @P0 BRA `(.L_x_2) ;  /* 0x0000000400280947 */ /* 0x001fea0003800000 */
[----:B------:R-:W0:Y:S01]  /*0110*/  LDCU UR4, c[0x0][0x370] ;  /* 0x00006e00ff0477ac */ /* 0x000e220008000800 */
[----:B------:R-:W-:Y:S02]  /*0120*/  IMAD.MOV.U32 R7, RZ, RZ, R3 ;  /* 0x000000ffff077224 */ /* 0x000fe400078e0003 */
[----:B0-----:R-:W-:-:S07]  /*0130*/  IMAD R15, R0, UR4, RZ ;  /* 0x00000004000f7c24 */ /* 0x001fce000f8e02ff */
.L_x_9:
[----:B0-----:R-:W0:Y:S08]  /*0140*/  LDC.64 R2, c[0x0][0x398] ;  /* 0x0000e600ff027b82 */ /* 0x001e300000000a00 */
[----:B------:R-:W1:Y:S01]  /*0150*/  LDC.64 R8, c[0x0][0x380] ;  /* 0x0000e000ff087b82 */ /* 0x000e620000000a00 */
[----:B0-----:R-:W-:-:S06]  /*0160*/  IMAD.WIDE.U32 R2, R12, 0x4, R2 ;  /* 0x000000040c027825 */ /* 0x001fcc00078e0002 */
[----:B--2---:R-:W2:Y:S02]  /*0170*/  LDG.E R3, desc[UR6][R2.64] ;  /* 0x0000000602037981 */ /* 0x004ea4000c1e1900 */
[C---:B--2---:R-:W-:Y:S02]  /*0180*/  VIADD R11, R3.reuse, 0x1 ;  /* 0x00000001030b7836 */ /* 0x044fe40000000000 */
[----:B-1----:R-:W-:-:S04]  /*0190*/  IMAD.WIDE.U32 R4, R3, 0x4, R8 ;  /* 0x0000000403047825 */ /* 0x002fc800078e0008 */
[----:B------:R-:W-:Y:S01]  /*01a0*/  IMAD.WIDE.U32 R8, R11, 0x4, R8 ;  /* 0x000000040b087825 */ /* 0x000fe200078e0008 */
[----:B------:R-:W2:Y:S04]  /*01b0*/  LDG.E R17, desc[UR6][R4.64] ;  /* 0x0000000604117981 */ /* 0x000ea8000c1e1900 */
[----:B------:R-:W2:Y:S01]  /*01c0*/  LDG.E R6, desc[UR6][R8.64] ;  /* 0x0000000608067981 */ /* 0x000ea2000c1e1900 */
[----:B------:R-:W-:Y:S01]  /*01d0*/  BSSY.RECONVERGENT B1, `(.L_x_3) ;  /* 0x000003a000017945 */ /* 0x000fe20003800200 */
[----:B--2---:R-:W-:-:S13]  /*01e0*/  ISETP.GE.U32.AND P0, PT, R17, R6, PT ;  /* 0x000000061100720c */ /* 0x004fda0003f06070 */
[----:B------:R-:W-:Y:S05]  /*01f0*/  @P0 BRA `(.L_x_4) ;  /* 0x0000000000dc0947 */ /* 0x000fea0003800000 */
[----:B------:R-:W0:Y:S01]  /*0200*/  LDC.64 R6, c[0x0][0x3a0] ;  /* 0x0000e800ff067b82 */ /* 0x000e220000000a00 */
[----:B------:R-:W-:Y:S07]  /*0210*/  BSSY.RECONVERGENT B2, `(.L_x_5) ;  /* 0x0000033000027945 */ /* 0x000fee0003800200 */
[----:B------:R-:W1:Y:S08]  /*0220*/  LDC.64 R4, c[0x0][0x388] ;  /* 0x0000e200ff047b82 */ /* 0x000e700000000a00 */
[----:B------:R-:W2:Y:S02]  /*0230*/  LDC.64 R2, c[0x0][0x390] ;  /* 0x0000e400ff027b82 */ /* 0x000ea40000000a00 */
.L_x_8:
[----:B-1----:R-:W-:-:S05]  /*0240*/  IMAD.WIDE.U32 R10, R17, 0x4, R4 ;  /* 0x00000004110a7825 */ /* 0x002fca00078e0004 */
[----:B--2---:R-:W2:Y:S01]  /*0250*/  LDG.E R19, desc[UR6][R10.64] ;  /* 0x000000060a137981 */ /* 0x004ea2000c1e1900 */
[----:B------:R-:W-:Y:S02]  /*0260*/  IMAD.MOV.U32 R23, RZ, RZ, 0x1 ;  /* 0x00000001ff177424 */ /* 0x000fe400078e00ff */
[----:B--2---:R-:W-:-:S06]  /*0270*/  IMAD.WIDE.U32 R20, R19, 0x4, R2 ;  /* 0x0000000413147825 */ /* 0x004fcc00078e0002 */
[----:B------:R-:W2:Y:S01]  /*0280*/  ATOMG.E.EXCH.STRONG.GPU PT, R20, desc[UR6][R20.64], R23 ;  /* 0x80000017141479a8 */ /* 0x000ea2000c1ef106 */
[----:B------:R-:W-:Y:S01]  /*0290*/  BSSY.RECONVERGENT B3, `(.L_x_6) ;  /* 0x0000026000037945 */ /* 0x000fe20003800200 */
[----:B--2---:R-:W-:-:S13]  /*02a0*/  ISETP.NE.AND P0, PT, R20, RZ, PT ;  /* 0x000000ff1400720c */ /* 0x004fda0003f05270 */
[----:B------:R-:W-:Y:S05]  /*02b0*/  @P0 BRA `(.L_x_7) ;  /* 0x00000000008c0947 */ /* 0x000fea0003800000 */
[----:B------:R-:W1:Y:S01]  /*02c0*/  S2R R16, SR_LANEID ;  /* 0x0000000000107919 */ /* 0x000e620000000000 */
[----:B------:R-:W-:Y:S01]  /*02d0*/  VOTEU.ANY UR4, UPT, PT ;  /* 0x0000000000047886 */ /* 0x000fe200038e0100 */
[----:B------:R-:W-:Y:S01]  /*02e0*/  MOV R21, 0x400 ;  /* 0x0000040000157802 */ /* 0x000fe20000000f00 */
[----:B------:R-:W1:Y:S01]  /*02f0*/  FLO.U32 R23, UR4 ;  /* 0x0000000400177d00 */ /* 0x000e6200080e0000 */
[----:B------:R-:W2:Y:S03]  /*0300*/  S2R R14, SR_CgaCtaId ;  /* 0x00000000000e7919 */ /* 0x000ea60000008800 */
[----:B------:R-:W-:Y:S01]  /*0310*/  VIADD R11, R21, 0x800 ;  /* 0x00000800150b7836 */ /* 0x000fe20000000000 */
[----:B------:R-:W3:Y:S03]  /*0320*/  S2R R18, SR_LTMASK ;  /* 0x0000000000127919 */ /* 0x000ee60000003900 */
[----:B------:R-:W4:Y:S01]  /*0330*/  POPC R20, UR4 ;  /* 0x0000000400147d09 */ /* 0x000f220008000000 */
[----:B-1----:R-:W-:-:S02]  /*0340*/  ISETP.EQ.U32.AND P0, PT, R23, R16, PT ;  /* 0x000000101700720c */ /* 0x002fc40003f02070 */
[----:B--2---:R-:W-:Y:S02]  /*0350*/  LEA R11, R14, R11, 0x18 ;  /* 0x0000000b0e0b7211 */ /* 0x004fe400078ec0ff */
[----:B---3--:R-:W-:-:S04]  /*0360*/  LOP3.LUT R22, R18, UR4, RZ, 0xc0, !PT ;  /* 0x0000000412167c12 */ /* 0x008fc8000f8ec0ff */
[----:B------:R-:W1:Y:S05]  /*0370*/  POPC R25, R22 ;  /* 0x0000001600197309 */ /* 0x000e6a0000000000 */
[----:B----4-:R-:W2:Y:S04]  /*0380*/  @P0 ATOMS.ADD R20, [R11], R20 ;  /* 0x000000140b14038c */ /* 0x010ea80000000000 */
[----:B--2---:R-:W1:Y:S02]  /*0390*/  SHFL.IDX PT, R10, R20, R23, 0x1f ;  /* 0x00001f17140a7589 */ /* 0x004e6400000e0000 */
[----:B-1----:R-:W-:-:S05]  /*03a0*/  IMAD.IADD R10, R10, 0x1, R25 ;  /* 0x000000010a0a7824 */ /* 0x002fca00078e0219 */
[----:B------:R-:W-:-:S13]  /*03b0*/  ISETP.GT.U32.AND P0, PT, R10, 0x1ff, PT ;  /* 0x000001ff0a00780c */ /* 0x000fda0003f04070 */
[----:B------:R-:W-:-:S05]  /*03c0*/  @!P0 LEA R25, R14, R21, 0x18 ;  /* 0x000000150e198211 */ /* 0x000fca00078ec0ff */
[----:B------:R-:W-:-:S05]  /*03d0*/  @!P0 IMAD R10, R10, 0x4, R25 ;  /* 0x000000040a0a8824 */ /* 0x000fca00078e0219 */
[----:B------:R1:W-:Y:S01]  /*03e0*/  @!P0 STS [R10], R19 ;  /* 0x000000130a008388 */ /* 0x0003e20000000800 */
[----:B------:R-:W-:Y:S05]  /*03f0*/  @!P0 BRA `(.L_x_7) ;  /* 0x00000000003c8947 */ /* 0x000fea0003800000 */
[----:B------:R-:W-:Y:S01]  /*0400*/  VOTEU.ANY UR4, UPT, PT ;  /* 0x0000000000047886 */ /* 0x000fe200038e0100 */
[----:B-1----:R-:W1:Y:S01]  /*0410*/  LDC.64 R10, c[0x0][0x3b0] ;  /* 0x0000ec00ff0a7b82 */ /* 0x002e620000000a00 */
[----:B------:R-:W2:Y:S08]  /*0420*/  FLO.U32 R27, UR4 ;  /* 0x00000004001b7d00 */ /* 0x000eb000080e0000 */
[----:B------:R-:W1:Y:S01]  /*0430*/  POPC R25, UR4 ;  /* 0x0000000400197d09 */ /* 0x000e620008000000 */
[----:B--2---:R-:W-:-:S13]  /*0440*/  ISETP.EQ.U32.AND P0, PT, R27, R16, PT ;  /* 0x000000101b00720c */ /* 0x004fda0003f02070 */
[----:B-1----:R-:W2:Y:S01]  /*0450*/  @P0 ATOMG.E.ADD.STRONG.GPU PT, R10, desc[UR6][R10.64], R25 ;  /* 0x800000190a0a09a8 */ /* 0x002ea200081ef106 */
[----:B------:R-:W-:Y:S02]  /*0460*/  LOP3.LUT R18, R18, UR4, RZ, 0xc0, !PT ;  /* 0x0000000412127c12 */ /* 0x000fe4000f8ec0ff */
[----:B------:R-:W-:Y:S01]  /*0470*/  LEA R29, R14, R21, 0x18 ;  /* 0x000000150e1d7211 */ /* 0x000fe200078ec0ff */
[----:B------:R-:W-:-:S03]  /*0480*/  IMAD.MOV.U32 R14, RZ, RZ, 0x200 ;  /* 0x00000200ff0e7424 */ /* 0x000fc600078e00ff */
[----:B------:R-:W1:Y:S02]  /*0490*/  POPC R18, R18 ;  /* 0x0000001200127309 */ /* 0x000e640000000000 */
[----:B------:R-:W-:Y:S04]  /*04a0*/  STS [R29+0x800], R14 ;  /* 0x0008000e1d007388 */ /* 0x000fe80000000800 */
[----:B--2---:R-:W1:Y:S02]  /*04b0*/  SHFL.IDX PT, R23, R10, R27, 0x1f ;  /* 0x00001f1b0a177589 */ /* 0x004e6400000e0000 */
[----:B-1----:R-:W-:-:S04]  /*04c0*/  IMAD.IADD R23, R23, 0x1, R18 ;  /* 0x0000000117177824 */ /* 0x002fc800078e0212 */
[----:B0-----:R-:W-:-:S05]  /*04d0*/  IMAD.WIDE.U32 R20, R23, 0x4, R6 ;  /* 0x0000000417147825 */ /* 0x001fca00078e0006 */
[----:B------:R2:W-:Y:S02]  /*04e0*/  STG.E desc[UR6][R20.64], R19 ;  /* 0x0000001314007986 */ /* 0x0005e4000c101906 */
.L_x_7:
[----:B------:R-:W-:Y:S05]  /*04f0*/  BSYNC.RECONVERGENT B3 ;  /* 0x0000000000037941 */ /* 0x000fea0003800200 */
.L_x_6:
[----:B-1----:R-:W3:Y:S01]  /*0500*/  LDG.E R10, desc[UR6][R8.64] ;  /* 0x00000006080a7981 */ /* 0x002ee2000c1e1900 */
[----:B------:R-:W-:-:S05]  /*0510*/  VIADD R17, R17, 0x1 ;  /* 0x0000000111117836 */ /* 0x000fca0000000000 */
[----:B---3--:R-:W-:-:S13]  /*0520*/  ISETP.GE.U32.AND P0, PT, R17, R10, PT ;  /* 0x0000000a1100720c */ /* 0x008fda0003f06070 */
[----:B------:R-:W-:Y:S05]  /*0530*/  @!P0 BRA `(.L_x_8) ;  /* 0xfffffffc00408947 */ /* 0x000fea000383ffff */
[----:B------:R-:W-:Y:S05]  /*0540*/  BSYNC.RECONVERGENT B2 ;  /* 0x0000000000027941 */ /* 0x000fea0003800200 */
.L_x_5:
[----:B------:R-:W0:Y:S02]  /*0550*/  LDC.64 R2, c[0x0][0x3a8] ;  /* 0x0000ea00ff027b82 */ /* 0x000e240000000a00 */
[----:B0-----:R0:W5:Y:S02]  /*0560*/  LDG.E R7, desc[UR6][R2.64] ;  /* 0x0000000602077981 */ /* 0x001164000c1e1900 */
.L_x_4:
[----:B------:R-:W-:Y:S05]  /*0570*/  BSYNC.RECONVERGENT B1 ;  /* 0x0000000000017941 */ /* 0x000fea0003800200 */
.L_x_3:
[----:B------:R-:W-:-:S05]  /*0580*/  IMAD.IADD R12, R15, 0x1, R12 ;  /* 0x000000010f0c7824 */ /* 0x000fca00078e020c */
[----:B-----5:R-:W-:-:S13]  /*0590*/  ISETP.GE.U32.AND P0, PT, R12, R7, PT ;  /* 0x000000070c00720c */ /* 0x020fda0003f06070 */
[----:B------:R-:W-:Y:S05]  /*05a0*/  @!P0 BRA `(.L_x_9) ;  /* 0xfffffff800e48947 */ /* 0x000fea000383ffff */
.L_x_2:
[----:B------:R-:W-:Y:S05]  /*05b0*/  BSYNC.RECONVERGENT B0 ;  /* 0x0000000000007941 */ /* 0x000fea0003800200 */
.L_x_1:
[----:B------:R-:W-:Y:S01]  /*05c0*/  BAR.SYNC.DEFER_BLOCKING 0x0 ;  /* 0x0000000000007b1d */ /* 0x000fe20000010000 */
[----:B------:R-:W-:-:S05]  /*05d0*/  ISETP.NE.AND P0, PT, R13, RZ, PT ;  /* 0x000000ff0d00720c */ /* 0x000fca0003f05270 */
[----:B------:R-:W-:Y:S08]  /*05e0*/  BSSY.RECONVERGENT B0, `(.L_x_10) ;  /* 0x0000014000007945 */ /* 0x000ff00003800200 */
[----:B------:R-:W-:Y:S05]  /*05f0*/  @P0 BRA `(.L_x_11) ;  /* 0x0000000000480947 */ /* 0x000fea0003800000 */
[----:B------:R-:W1:Y:S01]  /*0600*/  S2UR UR5, SR_CgaCtaId ;  /* 0x00000000000579c3 */ /* 0x000e620000008800 */
[----:B------:R-:W-:Y:S01]  /*0610*/  UMOV UR4, 0x400 ;  /* 0x0000040000047882 */ /* 0x000fe20000000000 */
[----:B------:R-:W3:Y:S06]  /*0620*/  S2R R5, SR_LANEID ;  /* 0x0000000000057919 */ /* 0x000eec0000000000 */
[----:B0-----:R-:W0:Y:S01]  /*0630*/  LDC.64 R2, c[0x0][0x3b0] ;  /* 0x0000ec00ff027b82 */ /* 0x001e220000000a00 */
[----:B-1----:R-:W-:-:S03]  /*0640*/  ULEA UR4, UR5, UR4, 0x18 ;  /* 0x0000000405047291 */ /* 0x002fc6000f8ec0ff */
[----:B------:R-:W-:Y:S02]  /*0650*/  VOTEU.ANY UR5, UPT, PT ;  /* 0x0000000000057886 */ /* 0x000fe400038e0100 */
[----:B------:R-:W3:Y:S01]  /*0660*/  FLO.U32 R6, UR5 ;  /* 0x0000000500067d00 */ /* 0x000ee200080e0000 */
[----:B------:R-:W-:-:S03]  /*0670*/  UPOPC UR8, UR5 ;  /* 0x00000005000872bf */ /* 0x000fc60008000000 */
[----:B------:R-:W1:Y:S01]  /*0680*/  LDS R4, [UR4+0x800] ;  /* 0x00080004ff047984 */ /* 0x000e620008000800 */
[----:B---3--:R-:W-:Y:S02]  /*0690*/  ISETP.EQ.U32.AND P0, PT, R6, R5, PT ;  /* 0x000000050600720c */ /* 0x008fe40003f02070 */
[----:B-1----:R-:W-:-:S11]  /*06a0*/  IMAD R5, R4, UR8, RZ ;  /* 0x0000000804057c24 */ /* 0x002fd6000f8e02ff */
[----:B0-----:R-:W3:Y:S01]  /*06b0*/  @P0 ATOMG.E.ADD.STRONG.GPU PT, R3, desc[UR6][R2.64], R5 ;  /* 0x80000005020309a8 */ /* 0x001ee200081ef106 */
[----:B------:R-:W0:Y:S02]  /*06c0*/  S2R R8, SR_LTMASK ;  /* 0x0000000000087919 */ /* 0x000e240000003900 */
[----:B0-----:R-:W-:-:S06]  /*06d0*/  LOP3.LUT R8, R8, UR5, RZ, 0xc0, !PT ;  /* 0x0000000508087c12 */ /* 0x001fcc000f8ec0ff */
[----:B------:R-:W0:Y:S01]  /*06e0*/  POPC R8, R8 ;  /* 0x0000000800087309 */ /* 0x000e220000000000 */
[----:B---3--:R-:W0:Y:S02]  /*06f0*/  SHFL.IDX PT, R7, R3, R6, 0x1f ;  /* 0x00001f0603077589 */ /* 0x008e2400000e0000 */
[----:B0-----:R-:W-:-:S05]  /*0700*/  IMAD R4, R4, R8, R7 ;  /* 0x0000000804047224 */ /* 0x001fca00078e0207 */
[----:B------:R1:W-:Y:S02]  /*0710*/  STS [UR4+0x804], R4 ;  /* 0x00080404ff007988 */ /* 0x0003e40008000804 */
.L_x_11:
[----:B------:R-:W-:Y:S05]  /*0720*/  BSYNC.RECONVERGENT B0 ;  /* 0x0000000000007941 */ /* 0x000fea0003800200 */
.L_x_10:
[----:B------:R-:W3:Y:S08]  /*0730*/  S2UR UR5, SR_CgaCtaId ;  /* 0x00000000000579c3 */ /* 0x000ef00000008800 */
[----:B------:R-:W-:Y:S06]  /*0740*/  BAR.SYNC.DEFER_BLOCKING 0x0 ;  /* 0x0000000000007b1d */ /* 0x000fec0000010000 */
[----:B------:R-:W-:-:S02]  /*0750*/  UMOV UR4, 0x400 ;  /* 0x0000040000047882 */ /* 0x000fc40000000000 */
[----:B---3--:R-:W-:-:S09]  /*0760*/  ULEA UR4, UR5, UR4, 0x18 ;  /* 0x0000000405047291 */ /* 0x008fd2000f8ec0ff */
[----:B------:R-:W3:Y:S02]  /*0770*/  LDS.64 R6, [UR4+0x800] ;  /* 0x00080004ff067984 */ /* 0x000ee40008000a00 */
[----:B---3--:R-:W-:-:S13]  /*0780*/  ISETP.GE.U32.AND P0, PT, R13, R6, PT ;  /* 0x000000060d00720c */ /* 0x008fda0003f06070 */
[----:B------:R-:W-:Y:S05]  /*0790*/  @P0 EXIT ;  /* 0x000000000000094d */ /* 0x000fea0003800000 */
[----:B-1----:R-:W1:Y:S02]  /*07a0*/  LDC.64 R4, c[0x0][0x3a0] ;  /* 0x0000e800ff047b82 */ /* 0x002e640000000a00 */
.L_x_12:
[C---:B------:R-:W-:Y:S01]  /*07b0*/  LEA R8, R13.reuse, UR4, 0x2 ;  /* 0x000000040d087c11 */ /* 0x040fe2000f8e10ff */
[----:B0--3--:R-:W-:Y:S02]  /*07c0*/  IMAD.IADD R3, R13, 0x1, R7 ;  /* 0x000000010d037824 */ /* 0x009fe400078e0207 */
[----:B------:R-:W-:Y:S02]  /*07d0*/  IMAD.IADD R13, R0, 0x1, R13 ;  /* 0x00000001000d7824 */ /* 0x000fe400078e020d */
[----:B------:R-:W0:Y:S01]  /*07e0*/  LDS R9, [R8] ;  /* 0x0000000008097984 */ /* 0x000e220000000800 */
[----:B-1----:R-:W-:Y:S02]  /*07f0*/  IMAD.WIDE.U32 R2, R3, 0x4, R4 ;  /* 0x0000000403027825 */ /* 0x002fe400078e0004 */
[----:B------:R-:W-:-:S03]  /*0800*/  ISETP.GE.U32.AND P0, PT, R13, R6, PT ;  /* 0x000000060d00720c */ /* 0x000fc60003f06070 */
[----:B0-----:R3:W-:Y:S10]  /*0810*/  STG.E desc[UR6][R2.64], R9 ;  /* 0x0000000902007986 */ /* 0x0017f4000c101906 */
[----:B------:R-:W-:Y:S05]  /*0820*/  @!P0 BRA `(.L_x_12) ;  /* 0xfffffffc00e08947 */ /* 0x000fea000383ffff */
[----:B------:R-:W-:Y:S05]  /*0830*/  EXIT ;  /* 0x000000000000794d */ /* 0x000fea0003800000 */
.L_x_13:
        /* <DEDUP_REMOVED lines=12> */
.L_x_23:


//--------------------- .text._Z25gpu_global_queuing_kernelPjS_S_S_S_S_S_ --------------------------
	.section	.text._Z25gpu_global_queuing_kernelPjS_S_S_S_S_S_,"ax",@progbits
	.align	128
        .global         _Z25gpu_global_queuing_kernelPjS_S_S_S_S_S_
        .type           _Z25gpu_global_queuing_kernelPjS_S_S_S_S_S_,@function
        .size           _Z25gpu_global_queuing_kernelPjS_S_S_S_S_S_,(.L_x_24 - _Z25gpu_global_queuing_kernelPjS_S_S_S_S_S_)
        .other          _Z25gpu_global_queuing_kernelPjS_S_S_S_S_S_,@"STO_CUDA_ENTRY STV_DEFAULT"
_Z25gpu_global_queuing_kernelPjS_S_S_S_S_S_:
.text._Z25gpu_global_queuing_kernelPjS_S_S_S_S_S_:
[----:B------:R-:W-:Y:S08]  /*0000*/  LDC R1, c[0x0][0x37c] ;  /* 0x0000df00ff017b82 */ /* 0x000ff00000000800 */
[----:B------:R-:W0:Y:S01]  /*0010*/  LDC.64 R2, c[0x0][0x3a8] ;  /* 0x0000ea00ff027b82 */ /* 0x000e220000000a00 */
[----:B------:R-:W0:Y:S02]  /*0020*/  LDCU.64 UR4, c[0x0][0x358] ;  /* 0x00006b00ff0477ac */ /* 0x000e240008000a00 */
[----:B0-----:R-:W2:Y:S05]  /*0030*/  LDG.E R3, desc[UR4][R2.64] ;  /* 0x0000000402037981 */ /* 0x001eaa000c1e1900 */
[----:B------:R-:W0:Y:S01]  /*0040*/  S2UR UR6, SR_CTAID.X ;  /* 0x00000000000679c3 */ /* 0x000e220000002500 */
[----:B------:R-:W0:Y:S07]  /*0050*/  S2R R5, SR_TID.X ;  /* 0x0000000000057919 */ /* 0x000e2e0000002100 */
[----:B------:R-:W0:Y:S02]  /*0060*/  LDC R4, c[0x0][0x360] ;  /* 0x0000d800ff047b82 */ /* 0x000e240000000800 */
[----:B0-----:R-:W-:-:S05]  /*0070*/  IMAD R0, R4, UR6, R5 ;  /* 0x0000000604007c24 */ /* 0x001fca000f8e0205 */
[----:B--2---:R-:W-:-:S13]  /*0080*/  ISETP.GE.U32.AND P0, PT, R0, R3, PT ;  /* 0x000000030000720c */ /* 0x004fda0003f06070 */
[----:B------:R-:W-:Y:S05]  /*0090*/  @P0 EXIT ;  /* 0x000000000000094d */ /* 0x000fea0003800000 */
[----:B------:R-:W0:Y:S01]  /*00a0*/  LDCU UR6, c[0x0][0x370] ;  /* 0x00006e00ff0677ac */ /* 0x000e220008000800 */
[----:B------:R-:W-:Y:S01]  /*00b0*/  MOV R11, R3 ;  /* 0x00000003000b7202 */ /* 0x000fe20000000f00 */
[----:B0-----:R-:W-:-:S07]  /*00c0*/  IMAD R3, R4, UR6, RZ ;  /* 0x0000000604037c24 */ /* 0x001fce000f8e02ff */
.L_x_20:
[----:B0-----:R-:W0:Y:S08]  /*00d0*/  LDC.64 R6, c[0x0][0x398] ;  /* 0x0000e600ff067b82 */ /* 0x001e300000000a00 */
[----:B-1----:R-:W1:Y:S01]  /*00e0*/  LDC.64 R4, c[0x0][0x380] ;  /* 0x0000e000ff047b82 */ /* 0x002e620000000a00 */
[----:B0-----:R-:W-:-:S06]  /*00f0*/  IMAD.WIDE.U32 R6, R0, 0x4, R6 ;  /* 0x0000000400067825 */ /* 0x001fcc00078e0006 */
[----:B------:R-:W2:Y:S02]  /*0100*/  LDG.E R7, desc[UR4][R6.64] ;  /* 0x0000000406077981 */ /* 0x000ea4000c1e1900 */
[C---:B--2---:R-:W-:Y:S01]  /*0110*/  IADD3 R13, PT, PT, R7.reuse, 0x1, RZ ;  /* 0x00000001070d7810 */ /* 0x044fe20007ffe0ff */
[----:B-1----:R-:W-:-:S04]  /*0120*/  IMAD.WIDE.U32 R8, R7, 0x4, R4 ;  /* 0x0000000407087825 */ /* 0x002fc800078e0004 */
[----:B------:R-:W-:Y:S02]  /*0130*/  IMAD.WIDE.U32 R4, R13, 0x4, R4 ;  /* 0x000000040d047825 */ /* 0x000fe400078e0004 */
        /* <DEDUP_REMOVED lines=9> */
.L_x_19:
[----:B0-----:R-:W-:-:S05]  /*01d0*/  IMAD.WIDE.U32 R14, R13, 0x4, R6 ;  /* 0x000000040d0e7825 */ /* 0x001fca00078e0006 */
[----:B------:R-:W1:Y:S01]  /*01e0*/  LDG.E R21, desc[UR4][R14.64] ;  /* 0x000000040e157981 */ /* 0x000e62000c1e1900 */
[----:B------:R-:W-:Y:S02]  /*01f0*/  HFMA2 R19, -RZ, RZ, 0, 5.9604644775390625e-08 ;  /* 0x00000001ff137431 */ /* 0x000fe400000001ff */
[----:B-1----:R-:W-:-:S06]  /*0200*/  IMAD.WIDE.U32 R16, R21, 0x4, R8 ;  /* 0x0000000415107825 */ /* 0x002fcc00078e0008 */
[----:B------:R-:W3:Y:S01]  /*0210*/  ATOMG.E.EXCH.STRONG.GPU PT, R16, desc[UR4][R16.64], R19 ;  /* 0x80000013101079a8 */ /* 0x000ee2000c1ef104 */
[----:B------:R-:W-:Y:S01]  /*0220*/  BSSY.RECONVERGENT B2, `(.L_x_17) ;  /* 0x0000011000027945 */ /* 0x000fe20003800200 */
[----:B---3--:R-:W-:-:S13]  /*0230*/  ISETP.NE.AND P0, PT, R16, RZ, PT ;  /* 0x000000ff1000720c */ /* 0x008fda0003f05270 */
[----:B------:R-:W-:Y:S05]  /*0240*/  @P0 BRA `(.L_x_18) ;  /* 0x0000000000380947 */ /* 0x000fea0003800000 */
[----:B------:R-:W0:Y:S01]  /*0250*/  S2R R17, SR_LANEID ;  /* 0x0000000000117919 */ /* 0x000e220000000000 */
[----:B------:R-:W-:Y:S01]  /*0260*/  VOTEU.ANY UR6, UPT, PT ;  /* 0x0000000000067886 */ /* 0x000fe200038e0100 */
[----:B------:R-:W1:Y:S01]  /*0270*/  LDC.64 R14, c[0x0][0x3b0] ;  /* 0x0000ec00ff0e7b82 */ /* 0x000e620000000a00 */
[----:B------:R-:W0:Y:S08]  /*0280*/  FLO.U32 R2, UR6 ;  /* 0x0000000600027d00 */ /* 0x000e3000080e0000 */
[----:B------:R-:W1:Y:S01]  /*0290*/  POPC R19, UR6 ;  /* 0x0000000600137d09 */ /* 0x000e620008000000 */
[----:B0-----:R-:W-:-:S13]  /*02a0*/  ISETP.EQ.U32.AND P0, PT, R2, R17, PT ;  /* 0x000000110200720c */ /* 0x001fda0003f02070 */
[----:B-1----:R-:W3:Y:S01]  /*02b0*/  @P0 ATOMG.E.ADD.STRONG.GPU PT, R15, desc[UR4][R14.64], R19 ;  /* 0x800000130e0f09a8 */ /* 0x002ee200081ef104 */
[----:B------:R-:W0:Y:S02]  /*02c0*/  S2R R12, SR_LTMASK ;  /* 0x00000000000c7919 */ /* 0x000e240000003900 */
[----:B0-----:R-:W-:-:S06]  /*02d0*/  LOP3.LUT R12, R12, UR6, RZ, 0xc0, !PT ;  /* 0x000000060c0c7c12 */ /* 0x001fcc000f8ec0ff */
[----:B------:R-:W0:Y:S01]  /*02e0*/  POPC R12, R12 ;  /* 0x0000000c000c7309 */ /* 0x000e220000000000 */
[----:B---3--:R-:W0:Y:S02]  /*02f0*/  SHFL.IDX PT, R17, R15, R2, 0x1f ;  /* 0x00001f020f117589 */ /* 0x008e2400000e0000 */
[----:B0-----:R-:W-:-:S04]  /*0300*/  IMAD.IADD R17, R17, 0x1, R12 ;  /* 0x0000000111117824 */ /* 0x001fc800078e020c */
[----:B--2---:R-:W-:-:S05]  /*0310*/  IMAD.WIDE.U32 R16, R17, 0x4, R10 ;  /* 0x0000000411107825 */ /* 0x004fca00078e000a */
[----:B------:R0:W-:Y:S02]  /*0320*/  STG.E desc[UR4][R16.64], R21 ;  /* 0x0000001510007986 */ /* 0x0001e4000c101904 */
.L_x_18:
[----:B------:R-:W-:Y:S05]  /*0330*/  BSYNC.RECONVERGENT B2 ;  /* 0x0000000000027941 */ /* 0x000fea0003800200 */
.L_x_17:
[----:B------:R-:W3:Y:S01]  /*0340*/  LDG.E R2, desc[UR4][R4.64] ;  /* 0x0000000404027981 */ /* 0x000ee2000c1e1900 */
[----:B------:R-:W-:-:S04]  /*0350*/  IADD3 R13, PT, PT, R13, 0x1, RZ ;  /* 0x000000010d0d7810 */ /* 0x000fc80007ffe0ff */
[----:B---3--:R-:W-:-:S13]  /*0360*/  ISETP.GE.U32.AND P0, PT, R13, R2, PT ;  /* 0x000000020d00720c */ /* 0x008fda0003f06070 */
[----:B------:R-:W-:Y:S05]  /*0370*/  @!P0 BRA `(.L_x_19) ;  /* 0xfffffffc00948947 */ /* 0x000fea000383ffff */
[----:B------:R-:W-:Y:S05]  /*0380*/  BSYNC.RECONVERGENT B1 ;  /* 0x0000000000017941 */ /* 0x000fea0003800200 */
.L_x_16:
[----:B------:R-:W2:Y:S02]  /*0390*/  LDC.64 R4, c[0x0][0x3a8] ;  /* 0x0000ea00ff047b82 */ /* 0x000ea40000000a00 */
[----:B--2---:R1:W5:Y:S02]  /*03a0*/  LDG.E R11, desc[UR4][R4.64] ;  /* 0x00000004040b7981 */ /* 0x004364000c1e1900 */
.L_x_15:
[----:B------:R-:W-:Y:S05]  /*03b0*/  BSYNC.RECONVERGENT B0 ;  /* 0x0000000000007941 */ /* 0x000fea0003800200 */
.L_x_14:
[----:B------:R-:W-:-:S05]  /*03c0*/  IMAD.IADD R0, R3, 0x1, R0 ;  /* 0x0000000103007824 */ /* 0x000fca00078e0200 */
[----:B-----5:R-:W-:-:S13]  /*03d0*/  ISETP.GE.U32.AND P0, PT, R0, R11, PT ;  /* 0x0000000b0000720c */ /* 0x020fda0003f06070 */
[----:B------:R-:W-:Y:S05]  /*03e0*/  @!P0 BRA `(.L_x_20) ;  /* 0xfffffffc00388947 */ /* 0x000fea000383ffff */
[----:B------:R-:W-:Y:S05]  /*03f0*/  EXIT ;  /* 0x000000000000794d */ /* 0x000fea0003800000 */
.L_x_21:
        /* <DEDUP_REMOVED lines=16> */
.L_x_24:


//--------------------- .nv.shared.reserved.0     --------------------------
	.section	.nv.shared.reserved.0,"aw",@nobits
	.weak		__nv_reservedSMEM_offset_0_alias
	.size		__nv_reservedSMEM_offset_0_alias, 0, 64
	.other		__nv_reservedSMEM_offset_0_alias,@"STO_CUDA_RESERVED_SHARED STV_DEFAULT"
__nv_reservedSMEM_offset_0_alias:
	.zero		0
	.zero		64


//--------------------- .nv.shared._Z24gpu_block_queuing_kernelPjS_S_S_S_S_S_ --------------------------
	.section	.nv.shared._Z24gpu_block_queuing_kernelPjS_S_S_S_S_S_,"aw",@nobits
	.sectionflags	@""
	.align	4
.nv.shared._Z24gpu_block_queuing_kernelPjS_S_S_S_S_S_:
	.zero		3080


//--------------------- .nv.constant0._Z23gpu_warp_queuing_kernelPjS_S_S_S_S_S_ --------------------------
	.section	.nv.constant0._Z23gpu_warp_queuing_kernelPjS_S_S_S_S_S_,"a",@progbits
	.sectionflags	@""
	.align	4
.nv.constant0._Z23gpu_warp_queuing_kernelPjS_S_S_S_S_S_:
	.zero		952


//--------------------- .nv.constant0._Z24gpu_block_queuing_kernelPjS_S_S_S_S_S_ --------------------------
	.section	.nv.constant0._Z24gpu_block_queuing_kernelPjS_S_S_S_S_S_,"a",@progbits
	.sectionflags	@""
	.align	4
.nv.constant0._Z24gpu_block_queuing_kernelPjS_S_S_S_S_S_:
	.zero		952


//--------------------- .nv.constant0._Z25gpu_global_queuing_kernelPjS_S_S_S_S_S_ --------------------------
	.section	.nv.constant0._Z25gpu_global_queuing_kernelPjS_S_S_S_S_S_,"a",@progbits
	.sectionflags	@""
	.align	4
.nv.constant0._Z25gpu_global_queuing_kernelPjS_S_S_S_S_S_:
	.zero		952


//--------------------- SYMBOLS --------------------------

	.type		.nv.reservedSmem.offset0,@object
	.size		.nv.reservedSmem.offset0,0x4
	.type		.nv.reservedSmem.cap,@object
	.size		.nv.reservedSmem.cap,0x4
